	.headerflags	@"EF_CUDA_TEXMODE_UNIFIED EF_CUDA_64BIT_ADDRESS EF_CUDA_ACCELERATORS EF_CUDA_SM90 EF_CUDA_VIRTUAL_SM(EF_CUDA_SM90)"
	.elftype	@"ET_EXEC"


//--------------------- .nv.info                  --------------------------
	.section	.nv.info,"",@"SHT_CUDA_INFO"
	.align	4


	//----- nvinfo : EIATTR_REGCOUNT
	.align		4
        /*0000*/ 	.byte	0x04, 0x2f
        /*0002*/ 	.short	(.L_3 - .L_2)
	.align		4
.L_2:
        /*0004*/ 	.word	index@(triton_poi_fused__native_batch_norm_legit_no_training_30)
        /*0008*/ 	.word	0x00000016


	//----- nvinfo : EIATTR_MIN_STACK_SIZE
	.align		4
.L_3:
        /*000c*/ 	.byte	0x04, 0x12
        /*000e*/ 	.short	(.L_5 - .L_4)
	.align		4
.L_4:
        /*0010*/ 	.word	index@(triton_poi_fused__native_batch_norm_legit_no_training_30)
        /*0014*/ 	.word	0x00000000


	//----- nvinfo : EIATTR_FRAME_SIZE
	.align		4
.L_5:
        /*0018*/ 	.byte	0x04, 0x11
        /*001a*/ 	.short	(.L_7 - .L_6)
	.align		4
.L_6:
        /*001c*/ 	.word	index@(triton_poi_fused__native_batch_norm_legit_no_training_30)
        /*0020*/ 	.word	0x00000000


	//----- nvinfo : EIATTR_MIN_STACK_SIZE
	.align		4
.L_7:
        /*0024*/ 	.byte	0x04, 0x12
        /*0026*/ 	.short	(.L_9 - .L_8)
	.align		4
.L_8:
        /*0028*/ 	.word	index@(triton_poi_fused__native_batch_norm_legit_no_training_30)
        /*002c*/ 	.word	0x00000000
.L_9:


//--------------------- .nv.info.triton_poi_fused__native_batch_norm_legit_no_training_30 --------------------------
	.section	.nv.info.triton_poi_fused__native_batch_norm_legit_no_training_30,"",@"SHT_CUDA_INFO"
	.sectionflags	@""
	.align	4


	//----- nvinfo : EIATTR_CUDA_API_VERSION
	.align		4
        /*0000*/ 	.byte	0x04, 0x37
        /*0002*/ 	.short	(.L_11 - .L_10)
.L_10:
        /*0004*/ 	.word	0x0000007c


	//----- nvinfo : EIATTR_KPARAM_INFO
	.align		4
.L_11:
        /*0008*/ 	.byte	0x04, 0x17
        /*000a*/ 	.short	(.L_13 - .L_12)
.L_12:
        /*000c*/ 	.word	0x00000000
        /*0010*/ 	.short	0x0006
        /*0012*/ 	.short	0x0030
        /*0014*/ 	.byte	0x00, 0xf0, 0x11, 0x00


	//----- nvinfo : EIATTR_KPARAM_INFO
	.align		4
.L_13:
        /*0018*/ 	.byte	0x04, 0x17
        /*001a*/ 	.short	(.L_15 - .L_14)
.L_14:
        /*001c*/ 	.word	0x00000000
        /*0020*/ 	.short	0x0005
        /*0022*/ 	.short	0x0028
        /*0024*/ 	.byte	0x00, 0xf4, 0x21, 0x00


	//----- nvinfo : EIATTR_KPARAM_INFO
	.align		4
.L_15:
        /*0028*/ 	.byte	0x04, 0x17
        /*002a*/ 	.short	(.L_17 - .L_16)
.L_16:
        /*002c*/ 	.word	0x00000000
        /*0030*/ 	.short	0x0004
        /*0032*/ 	.short	0x0020
        /*0034*/ 	.byte	0x00, 0xf4, 0x21, 0x00


	//----- nvinfo : EIATTR_KPARAM_INFO
	.align		4
.L_17:
        /*0038*/ 	.byte	0x04, 0x17
        /*003a*/ 	.short	(.L_19 - .L_18)
.L_18:
        /*003c*/ 	.word	0x00000000
        /*0040*/ 	.short	0x0003
        /*0042*/ 	.short	0x0018
        /*0044*/ 	.byte	0x00, 0xf4, 0x21, 0x00


	//----- nvinfo : EIATTR_KPARAM_INFO
	.align		4
.L_19:
        /*0048*/ 	.byte	0x04, 0x17
        /*004a*/ 	.short	(.L_21 - .L_20)
.L_20:
        /*004c*/ 	.word	0x00000000
        /*0050*/ 	.short	0x0002
        /*0052*/ 	.short	0x0010
        /*0054*/ 	.byte	0x00, 0xf4, 0x21, 0x00


	//----- nvinfo : EIATTR_KPARAM_INFO
	.align		4
.L_21:
        /*0058*/ 	.byte	0x04, 0x17
        /*005a*/ 	.short	(.L_23 - .L_22)
.L_22:
        /*005c*/ 	.word	0x00000000
        /*0060*/ 	.short	0x0001
        /*0062*/ 	.short	0x0008
        /*0064*/ 	.byte	0x00, 0xf4, 0x21, 0x00


	//----- nvinfo : EIATTR_KPARAM_INFO
	.align		4
.L_23:
        /*0068*/ 	.byte	0x04, 0x17
        /*006a*/ 	.short	(.L_25 - .L_24)
.L_24:
        /*006c*/ 	.word	0x00000000
        /*0070*/ 	.short	0x0000
        /*0072*/ 	.short	0x0000
        /*0074*/ 	.byte	0x00, 0xf4, 0x21, 0x00


	//----- nvinfo : EIATTR_SPARSE_MMA_MASK
	.align		4
.L_25:
        /*0078*/ 	.byte	0x03, 0x50
        /*007a*/ 	.short	0x0000


	//----- nvinfo : EIATTR_MAXREG_COUNT
	.align		4
        /*007c*/ 	.byte	0x03, 0x1b
        /*007e*/ 	.short	0x00ff


	//----- nvinfo : EIATTR_EXIT_INSTR_OFFSETS
	.align		4
        /*0080*/ 	.byte	0x04, 0x1c
        /*0082*/ 	.short	(.L_27 - .L_26)


	//   ....[0]....
.L_26:
        /*0084*/ 	.word	0x000003e0


	//   ....[1]....
        /*0088*/ 	.word	0x00000400


	//----- nvinfo : EIATTR_REQNTID
	.align		4
.L_27:
        /*008c*/ 	.byte	0x04, 0x10
        /*008e*/ 	.short	(.L_29 - .L_28)
.L_28:
        /*0090*/ 	.word	0x00000080
        /*0094*/ 	.word	0x00000001
        /*0098*/ 	.word	0x00000001


	//----- nvinfo : EIATTR_CBANK_PARAM_SIZE
	.align		4
.L_29:
        /*009c*/ 	.byte	0x03, 0x19
        /*009e*/ 	.short	0x0034


	//----- nvinfo : EIATTR_PARAM_CBANK
	.align		4
        /*00a0*/ 	.byte	0x04, 0x0a
        /*00a2*/ 	.short	(.L_31 - .L_30)
	.align		4
.L_30:
        /*00a4*/ 	.word	index@(.nv.constant0.triton_poi_fused__native_batch_norm_legit_no_training_30)
        /*00a8*/ 	.short	0x0210
        /*00aa*/ 	.short	0x0034


	//----- nvinfo : EIATTR_SW_WAR
	.align		4
.L_31:
        /*00ac*/ 	.byte	0x04, 0x36
        /*00ae*/ 	.short	(.L_33 - .L_32)
.L_32:
        /*00b0*/ 	.word	0x00000008
.L_33:


//--------------------- .nv.callgraph             --------------------------
	.section	.nv.callgraph,"",@"SHT_CUDA_CALLGRAPH"
	.align	4
	.sectionentsize	8
	.align		4
        /*0000*/ 	.word	0x00000000
	.align		4
        /*0004*/ 	.word	0xffffffff
	.align		4
        /*0008*/ 	.word	0x00000000
	.align		4
        /*000c*/ 	.word	0xfffffffe
	.align		4
        /*0010*/ 	.word	0x00000000
	.align		4
        /*0014*/ 	.word	0xfffffffd
	.align		4
        /*0018*/ 	.word	0x00000000
	.align		4
        /*001c*/ 	.word	0xfffffffc


//--------------------- .nv.constant4             --------------------------
	.section	.nv.constant4,"a",@progbits
	.align	8
	.align		8
.nv.constant4:
        /*0000*/ 	.dword	_$_str
	.align		8
        /*0008*/ 	.dword	_$_str_$_2


//--------------------- .text.triton_poi_fused__native_batch_norm_legit_no_training_30 --------------------------
	.section	.text.triton_poi_fused__native_batch_norm_legit_no_training_30,"ax",@progbits
	.align	128
        .global         triton_poi_fused__native_batch_norm_legit_no_training_30
        .type           triton_poi_fused__native_batch_norm_legit_no_training_30,@function
        .size           triton_poi_fused__native_batch_norm_legit_no_training_30,(.L_x_1 - triton_poi_fused__native_batch_norm_legit_no_training_30)
        .other          triton_poi_fused__native_batch_norm_legit_no_training_30,@"STO_CUDA_ENTRY STV_DEFAULT"
triton_poi_fused__native_batch_norm_legit_no_training_30:
.text.triton_poi_fused__native_batch_norm_legit_no_training_30:
[----:B------:R-:W0:Y:S01]  /*0000*/  LDC R1, c[0x0][0x28] ;  /* 0x00000a00ff017b82 */ /* 0x000e220000000800 */
[----:B------:R-:W1:Y:S07]  /*0010*/  S2R R0, SR_TID.X ;  /* 0x0000000000007919 */ /* 0x000e6e0000002100 */
[----:B------:R-:W2:Y:S01]  /*0020*/  LDC.64 R8, c[0x0][0x220] ;  /* 0x00008800ff087b82 */ /* 0x000ea20000000a00 */
[----:B------:R-:W-:Y:S01]  /*0030*/  ULDC.64 UR4, c[0x0][0x208] ;  /* 0x0000820000047ab9 */ /* 0x000fe20000000a00 */
[----:B------:R-:W3:Y:S06]  /*0040*/  S2R R5, SR_CTAID.X ;  /* 0x0000000000057919 */ /* 0x000eec0000002500 */
[----:B------:R-:W4:Y:S08]  /*0050*/  LDC.64 R12, c[0x0][0x210] ;  /* 0x00008400ff0c7b82 */ /* 0x000f300000000a00 */
[----:B------:R-:W5:Y:S08]  /*0060*/  LDC.64 R14, c[0x0][0x218] ;  /* 0x00008600ff0e7b82 */ /* 0x000f700000000a00 */
[----:B------:R-:W5:Y:S01]  /*0070*/  LDC.64 R16, c[0x0][0x228] ;  /* 0x00008a00ff107b82 */ /* 0x000f620000000a00 */
[----:B-1----:R-:W-:-:S07]  /*0080*/  SHF.L.U32 R0, R0, 0x1, RZ ;  /* 0x0000000100007819 */ /* 0x002fce00000006ff */
[----:B------:R-:W1:Y:S01]  /*0090*/  LDC.64 R18, c[0x0][0x230] ;  /* 0x00008c00ff127b82 */ /* 0x000e620000000a00 */
[----:B---3--:R-:W-:Y:S02]  /*00a0*/  SHF.R.S32.HI R3, RZ, 0x17, R5 ;  /* 0x00000017ff037819 */ /* 0x008fe40000011405 */
[----:B------:R-:W-:Y:S02]  /*00b0*/  LOP3.LUT R0, R0, 0xfe, RZ, 0xc0, !PT ;  /* 0x000000fe00007812 */ /* 0x000fe400078ec0ff */
[----:B------:R-:W-:Y:S02]  /*00c0*/  SGXT R3, R3, 0x1 ;  /* 0x000000010303781a */ /* 0x000fe40000000200 */
[----:B------:R-:W-:-:S04]  /*00d0*/  LEA R0, R5, R0, 0x8 ;  /* 0x0000000005007211 */ /* 0x000fc800078e40ff */
[----:B------:R-:W-:Y:S02]  /*00e0*/  LEA.HI R3, R3, R0, RZ, 0x7 ;  /* 0x0000000003037211 */ /* 0x000fe400078f38ff */
[----:B------:R-:W-:Y:S02]  /*00f0*/  ISETP.GE.AND P4, PT, R0, 0x200, PT ;  /* 0x000002000000780c */ /* 0x000fe40003f86270 */
[----:B------:R-:W-:-:S04]  /*0100*/  LOP3.LUT R3, R3, 0xffffff80, RZ, 0xc0, !PT ;  /* 0xffffff8003037812 */ /* 0x000fc800078ec0ff */
[----:B------:R-:W-:Y:S02]  /*0110*/  IADD3 R11, R0, -R3, RZ ;  /* 0x80000003000b7210 */ /* 0x000fe40007ffe0ff */
[----:B------:R-:W-:-:S03]  /*0120*/  CS2R R2, SRZ ;  /* 0x0000000000027805 */ /* 0x000fc6000001ff00 */
[----:B--2---:R-:W-:-:S05]  /*0130*/  IMAD.WIDE R8, R11, 0x4, R8 ;  /* 0x000000040b087825 */ /* 0x004fca00078e0208 */
[----:B------:R2:W3:Y:S01]  /*0140*/  @!P4 LDG.E.EL.64 R2, desc[UR4][R8.64] ;  /* 0x000000040802c981 */ /* 0x0004e2000c2e1b00 */
[----:B------:R-:W-:Y:S02]  /*0150*/  CS2R R4, SRZ ;  /* 0x0000000000047805 */ /* 0x000fe4000001ff00 */
[----:B------:R-:W-:Y:S01]  /*0160*/  CS2R R6, SRZ ;  /* 0x0000000000067805 */ /* 0x000fe2000001ff00 */
[----:B----4-:R-:W-:-:S04]  /*0170*/  IMAD.WIDE R12, R0, 0x4, R12 ;  /* 0x00000004000c7825 */ /* 0x010fc800078e020c */
[C---:B-----5:R-:W-:Y:S01]  /*0180*/  IMAD.WIDE R14, R11.reuse, 0x4, R14 ;  /* 0x000000040b0e7825 */ /* 0x060fe200078e020e */
[----:B------:R-:W4:Y:S04]  /*0190*/  @!P4 LDG.E.64 R4, desc[UR4][R12.64] ;  /* 0x000000040c04c981 */ /* 0x000f28000c1e1b00 */
[----:B------:R5:W4:Y:S01]  /*01a0*/  @!P4 LDG.E.EL.64 R6, desc[UR4][R14.64] ;  /* 0x000000040e06c981 */ /* 0x000b22000c2e1b00 */
[----:B0-----:R-:W-:Y:S01]  /*01b0*/  IMAD.WIDE R16, R11, 0x4, R16 ;  /* 0x000000040b107825 */ /* 0x001fe200078e0210 */
[----:B--2---:R-:W-:-:S03]  /*01c0*/  CS2R R8, SRZ ;  /* 0x0000000000087805 */ /* 0x004fc6000001ff00 */
[----:B-1----:R-:W-:Y:S01]  /*01d0*/  IMAD.WIDE R18, R11, 0x4, R18 ;  /* 0x000000040b127825 */ /* 0x002fe200078e0212 */
[----:B------:R-:W-:-:S04]  /*01e0*/  CS2R R10, SRZ ;  /* 0x00000000000a7805 */ /* 0x000fc8000001ff00 */
[----:B------:R-:W2:Y:S04]  /*01f0*/  @!P4 LDG.E.EL.64 R8, desc[UR4][R18.64] ;  /* 0x000000041208c981 */ /* 0x000ea8000c2e1b00 */
[----:B------:R-:W2:Y:S01]  /*0200*/  @!P4 LDG.E.EL.64 R10, desc[UR4][R16.64] ;  /* 0x00000004100ac981 */ /* 0x000ea2000c2e1b00 */
[----:B-----5:R-:W-:Y:S01]  /*0210*/  HFMA2.MMA R15, -RZ, RZ, 1.625, 0 ;  /* 0x3e800000ff0f7435 */ /* 0x020fe200000001ff */
[----:B---3--:R-:W-:Y:S01]  /*0220*/  FADD R2, R2, 9.9999997473787516356e-06 ;  /* 0x3727c5ac02027421 */ /* 0x008fe20000000000 */
[----:B------:R-:W-:-:S03]  /*0230*/  FADD R12, R3, 9.9999997473787516356e-06 ;  /* 0x3727c5ac030c7421 */ /* 0x000fc60000000000 */
[----:B------:R0:W1:Y:S08]  /*0240*/  MUFU.SQRT R13, R2 ;  /* 0x00000002000d7308 */ /* 0x0000700000002000 */
[----:B------:R-:W3:Y:S01]  /*0250*/  MUFU.SQRT R14, R12 ;  /* 0x0000000c000e7308 */ /* 0x000ee20000002000 */
[----:B0-----:R-:W0:Y:S01]  /*0260*/  LDC.64 R2, c[0x0][0x238] ;  /* 0x00008e00ff027b82 */ /* 0x001e220000000a00 */
[----:B-1----:R-:W-:-:S02]  /*0270*/  FSETP.GT.AND P0, PT, R13, 8.50705917302346158658e+37, PT ;  /* 0x7e8000000d00780b */ /* 0x002fc40003f04000 */
[----:B------:R-:W-:Y:S02]  /*0280*/  FSETP.GEU.AND P2, PT, R13, 1.175494350822287508e-38, PT ;  /* 0x008000000d00780b */ /* 0x000fe40003f4e000 */
[C---:B---3--:R-:W-:Y:S02]  /*0290*/  FSETP.GT.AND P1, PT, R14.reuse, 8.50705917302346158658e+37, PT ;  /* 0x7e8000000e00780b */ /* 0x048fe40003f24000 */
[----:B------:R-:W-:-:S07]  /*02a0*/  FSETP.GEU.AND P3, PT, R14, 1.175494350822287508e-38, PT ;  /* 0x008000000e00780b */ /* 0x000fce0003f6e000 */
[----:B------:R-:W-:-:S04]  /*02b0*/  @P0 FMUL R13, R13, 0.25 ;  /* 0x3e8000000d0d0820 */ /* 0x000fc80000400000 */
[----:B------:R-:W-:Y:S01]  /*02c0*/  @!P2 FMUL R13, R13, 16777216 ;  /* 0x4b8000000d0da820 */ /* 0x000fe20000400000 */
[----:B------:R-:W-:-:S04]  /*02d0*/  @P1 FMUL R14, R14, 0.25 ;  /* 0x3e8000000e0e1820 */ /* 0x000fc80000400000 */
[----:B------:R-:W-:Y:S01]  /*02e0*/  @!P3 FMUL R14, R14, 16777216 ;  /* 0x4b8000000e0eb820 */ /* 0x000fe20000400000 */
[----:B------:R-:W1:Y:S01]  /*02f0*/  MUFU.RCP R13, R13 ;  /* 0x0000000d000d7308 */ /* 0x000e620000001000 */
[----:B------:R-:W-:-:S07]  /*0300*/  FSEL R12, R15, 1, P0 ;  /* 0x3f8000000f0c7808 */ /* 0x000fce0000000000 */
[----:B------:R-:W3:Y:S01]  /*0310*/  MUFU.RCP R14, R14 ;  /* 0x0000000e000e7308 */ /* 0x000ee20000001000 */
[----:B------:R-:W-:Y:S01]  /*0320*/  FSEL R15, R15, 1, P1 ;  /* 0x3f8000000f0f7808 */ /* 0x000fe20000800000 */
[----:B------:R-:W-:Y:S01]  /*0330*/  @!P2 FMUL R12, R12, 16777216 ;  /* 0x4b8000000c0ca820 */ /* 0x000fe20000400000 */
[----:B----4-:R-:W-:-:S03]  /*0340*/  FADD R4, -R6, R4 ;  /* 0x0000000406047221 */ /* 0x010fc60000000100 */
[----:B------:R-:W-:Y:S01]  /*0350*/  @!P3 FMUL R15, R15, 16777216 ;  /* 0x4b8000000f0fb820 */ /* 0x000fe20000400000 */
[----:B------:R-:W-:Y:S01]  /*0360*/  FADD R5, -R7, R5 ;  /* 0x0000000507057221 */ /* 0x000fe20000000100 */
[----:B-1----:R-:W-:Y:S02]  /*0370*/  FMUL R13, R13, R12 ;  /* 0x0000000c0d0d7220 */ /* 0x002fe40000400000 */
[----:B---3--:R-:W-:Y:S02]  /*0380*/  FMUL R6, R14, R15 ;  /* 0x0000000f0e067220 */ /* 0x008fe40000400000 */
[----:B------:R-:W-:Y:S02]  /*0390*/  FMUL R13, R4, R13 ;  /* 0x0000000d040d7220 */ /* 0x000fe40000400000 */
[----:B------:R-:W-:Y:S01]  /*03a0*/  FMUL R6, R5, R6 ;  /* 0x0000000605067220 */ /* 0x000fe20000400000 */
[----:B0-----:R-:W-:-:S04]  /*03b0*/  IMAD.WIDE R2, R0, 0x4, R2 ;  /* 0x0000000400027825 */ /* 0x001fc800078e0202 */
[----:B--2---:R-:W-:Y:S01]  /*03c0*/  FFMA R8, R13, R10, R8 ;  /* 0x0000000a0d087223 */ /* 0x004fe20000000008 */
[----:B------:R-:W-:Y:S01]  /*03d0*/  FFMA R9, R6, R11, R9 ;  /* 0x0000000b06097223 */ /* 0x000fe20000000009 */
[----:B------:R-:W-:Y:S06]  /*03e0*/  @P4 EXIT ;  /* 0x000000000000494d */ /* 0x000fec0003800000 */
[----:B------:R-:W-:Y:S01]  /*03f0*/  STG.E.64 desc[UR4][R2.64], R8 ;  /* 0x0000000802007986 */ /* 0x000fe2000c101b04 */
[----:B------:R-:W-:Y:S05]  /*0400*/  EXIT ;  /* 0x000000000000794d */ /* 0x000fea0003800000 */
.L_x_0:
[----:B------:R-:W-:-:S00]  /*0410*/  BRA `(.L_x_0) ;  /* 0xfffffffc00fc7947 */ /* 0x000fc0000383ffff */
[----:B------:R-:W-:-:S00]  /*0420*/  NOP ;  /* 0x0000000000007918 */ /* 0x000fc00000000000 */
        /* <DEDUP_REMOVED lines=13> */
.L_x_1:


//--------------------- .nv.global.init           --------------------------
	.section	.nv.global.init,"aw",@progbits
.nv.global.init:
	.type		_$_str,@object
	.size		_$_str,(_$_str_$_2 - _$_str)
_$_str:
        /*0000*/ 	.byte	0x5f, 0x5f, 0x43, 0x55, 0x44, 0x41, 0x5f, 0x46, 0x54, 0x5a, 0x00
	.type		_$_str_$_2,@object
	.size		_$_str_$_2,(.L_1 - _$_str_$_2)
_$_str_$_2:
        /*000b*/ 	.byte	0x5f, 0x5f, 0x43, 0x55, 0x44, 0x41, 0x5f, 0x50, 0x52, 0x45, 0x43, 0x5f, 0x53, 0x51, 0x52, 0x54
        /*001b*/ 	.byte	0x00
.L_1:


//--------------------- .nv.constant0.triton_poi_fused__native_batch_norm_legit_no_training_30 --------------------------
	.section	.nv.constant0.triton_poi_fused__native_batch_norm_legit_no_training_30,"a",@progbits
	.sectionflags	@""
	.align	4
.nv.constant0.triton_poi_fused__native_batch_norm_legit_no_training_30:
	.zero		580
